	.headerflags	@"EF_CUDA_TEXMODE_UNIFIED EF_CUDA_64BIT_ADDRESS EF_CUDA_ACCELERATORS EF_CUDA_SM90 EF_CUDA_VIRTUAL_SM(EF_CUDA_SM90)"
	.elftype	@"ET_EXEC"


//--------------------- .nv.info                  --------------------------
	.section	.nv.info,"",@"SHT_CUDA_INFO"
	.align	4


	//----- nvinfo : EIATTR_REGCOUNT
	.align		4
        /*0000*/ 	.byte	0x04, 0x2f
        /*0002*/ 	.short	(.L_1 - .L_0)
	.align		4
.L_0:
        /*0004*/ 	.word	index@(triton_poi_fused_max_pool2d_with_indices_0)
        /*0008*/ 	.word	0x00000018


	//----- nvinfo : EIATTR_MIN_STACK_SIZE
	.align		4
.L_1:
        /*000c*/ 	.byte	0x04, 0x12
        /*000e*/ 	.short	(.L_3 - .L_2)
	.align		4
.L_2:
        /*0010*/ 	.word	index@(triton_poi_fused_max_pool2d_with_indices_0)
        /*0014*/ 	.word	0x00000000


	//----- nvinfo : EIATTR_FRAME_SIZE
	.align		4
.L_3:
        /*0018*/ 	.byte	0x04, 0x11
        /*001a*/ 	.short	(.L_5 - .L_4)
	.align		4
.L_4:
        /*001c*/ 	.word	index@(triton_poi_fused_max_pool2d_with_indices_0)
        /*0020*/ 	.word	0x00000000


	//----- nvinfo : EIATTR_MIN_STACK_SIZE
	.align		4
.L_5:
        /*0024*/ 	.byte	0x04, 0x12
        /*0026*/ 	.short	(.L_7 - .L_6)
	.align		4
.L_6:
        /*0028*/ 	.word	index@(triton_poi_fused_max_pool2d_with_indices_0)
        /*002c*/ 	.word	0x00000000
.L_7:


//--------------------- .nv.info.triton_poi_fused_max_pool2d_with_indices_0 --------------------------
	.section	.nv.info.triton_poi_fused_max_pool2d_with_indices_0,"",@"SHT_CUDA_INFO"
	.sectionflags	@""
	.align	4


	//----- nvinfo : EIATTR_CUDA_API_VERSION
	.align		4
        /*0000*/ 	.byte	0x04, 0x37
        /*0002*/ 	.short	(.L_9 - .L_8)
.L_8:
        /*0004*/ 	.word	0x0000007c


	//----- nvinfo : EIATTR_KPARAM_INFO
	.align		4
.L_9:
        /*0008*/ 	.byte	0x04, 0x17
        /*000a*/ 	.short	(.L_11 - .L_10)
.L_10:
        /*000c*/ 	.word	0x00000000
        /*0010*/ 	.short	0x0002
        /*0012*/ 	.short	0x0010
        /*0014*/ 	.byte	0x00, 0xf0, 0x11, 0x00


	//----- nvinfo : EIATTR_KPARAM_INFO
	.align		4
.L_11:
        /*0018*/ 	.byte	0x04, 0x17
        /*001a*/ 	.short	(.L_13 - .L_12)
.L_12:
        /*001c*/ 	.word	0x00000000
        /*0020*/ 	.short	0x0001
        /*0022*/ 	.short	0x0008
        /*0024*/ 	.byte	0x00, 0xf4, 0x21, 0x00


	//----- nvinfo : EIATTR_KPARAM_INFO
	.align		4
.L_13:
        /*0028*/ 	.byte	0x04, 0x17
        /*002a*/ 	.short	(.L_15 - .L_14)
.L_14:
        /*002c*/ 	.word	0x00000000
        /*0030*/ 	.short	0x0000
        /*0032*/ 	.short	0x0000
        /*0034*/ 	.byte	0x00, 0xf4, 0x21, 0x00


	//----- nvinfo : EIATTR_SPARSE_MMA_MASK
	.align		4
.L_15:
        /*0038*/ 	.byte	0x03, 0x50
        /*003a*/ 	.short	0x0000


	//----- nvinfo : EIATTR_MAXREG_COUNT
	.align		4
        /*003c*/ 	.byte	0x03, 0x1b
        /*003e*/ 	.short	0x00ff


	//----- nvinfo : EIATTR_EXIT_INSTR_OFFSETS
	.align		4
        /*0040*/ 	.byte	0x04, 0x1c
        /*0042*/ 	.short	(.L_17 - .L_16)


	//   ....[0]....
.L_16:
        /*0044*/ 	.word	0x00000ae0


	//   ....[1]....
        /*0048*/ 	.word	0x00000b00


	//----- nvinfo : EIATTR_REQNTID
	.align		4
.L_17:
        /*004c*/ 	.byte	0x04, 0x10
        /*004e*/ 	.short	(.L_19 - .L_18)
.L_18:
        /*0050*/ 	.word	0x00000080
        /*0054*/ 	.word	0x00000001
        /*0058*/ 	.word	0x00000001


	//----- nvinfo : EIATTR_CBANK_PARAM_SIZE
	.align		4
.L_19:
        /*005c*/ 	.byte	0x03, 0x19
        /*005e*/ 	.short	0x0014


	//----- nvinfo : EIATTR_PARAM_CBANK
	.align		4
        /*0060*/ 	.byte	0x04, 0x0a
        /*0062*/ 	.short	(.L_21 - .L_20)
	.align		4
.L_20:
        /*0064*/ 	.word	index@(.nv.constant0.triton_poi_fused_max_pool2d_with_indices_0)
        /*0068*/ 	.short	0x0210
        /*006a*/ 	.short	0x0014


	//----- nvinfo : EIATTR_SW_WAR
	.align		4
.L_21:
        /*006c*/ 	.byte	0x04, 0x36
        /*006e*/ 	.short	(.L_23 - .L_22)
.L_22:
        /*0070*/ 	.word	0x00000008
.L_23:


//--------------------- .nv.callgraph             --------------------------
	.section	.nv.callgraph,"",@"SHT_CUDA_CALLGRAPH"
	.align	4
	.sectionentsize	8
	.align		4
        /*0000*/ 	.word	0x00000000
	.align		4
        /*0004*/ 	.word	0xffffffff
	.align		4
        /*0008*/ 	.word	0x00000000
	.align		4
        /*000c*/ 	.word	0xfffffffe
	.align		4
        /*0010*/ 	.word	0x00000000
	.align		4
        /*0014*/ 	.word	0xfffffffd
	.align		4
        /*0018*/ 	.word	0x00000000
	.align		4
        /*001c*/ 	.word	0xfffffffc


//--------------------- .text.triton_poi_fused_max_pool2d_with_indices_0 --------------------------
	.section	.text.triton_poi_fused_max_pool2d_with_indices_0,"ax",@progbits
	.align	128
        .global         triton_poi_fused_max_pool2d_with_indices_0
        .type           triton_poi_fused_max_pool2d_with_indices_0,@function
        .size           triton_poi_fused_max_pool2d_with_indices_0,(.L_x_1 - triton_poi_fused_max_pool2d_with_indices_0)
        .other          triton_poi_fused_max_pool2d_with_indices_0,@"STO_CUDA_ENTRY STV_DEFAULT"
triton_poi_fused_max_pool2d_with_indices_0:
.text.triton_poi_fused_max_pool2d_with_indices_0:
[----:B------:R-:W0:Y:S01]  /*0000*/  LDC R1, c[0x0][0x28] ;  /* 0x00000a00ff017b82 */ /* 0x000e220000000800 */
[----:B------:R-:W1:Y:S07]  /*0010*/  S2R R0, SR_TID.X ;  /* 0x0000000000007919 */ /* 0x000e6e0000002100 */
[----:B------:R-:W2:Y:S01]  /*0020*/  LDC.64 R2, c[0x0][0x210] ;  /* 0x00008400ff027b82 */ /* 0x000ea20000000a00 */
[----:B------:R-:W-:Y:S01]  /*0030*/  CS2R R16, SRZ ;  /* 0x0000000000107805 */ /* 0x000fe2000001ff00 */
[----:B------:R-:W-:Y:S01]  /*0040*/  ULDC.64 UR4, c[0x0][0x208] ;  /* 0x0000820000047ab9 */ /* 0x000fe20000000a00 */
[----:B------:R-:W3:Y:S01]  /*0050*/  S2R R5, SR_CTAID.X ;  /* 0x0000000000057919 */ /* 0x000ee20000002500 */
[----:B-1----:R-:W-:Y:S01]  /*0060*/  IMAD.SHL.U32 R0, R0, 0x2, RZ ;  /* 0x0000000200007824 */ /* 0x002fe200078e00ff */
[----:B---3--:R-:W-:-:S04]  /*0070*/  SHF.R.S32.HI R6, RZ, 0x17, R5 ;  /* 0x00000017ff067819 */ /* 0x008fc80000011405 */
[----:B------:R-:W-:Y:S02]  /*0080*/  LOP3.LUT R0, R0, 0xfe, RZ, 0xc0, !PT ;  /* 0x000000fe00007812 */ /* 0x000fe400078ec0ff */
[----:B------:R-:W-:-:S03]  /*0090*/  SGXT R6, R6, 0x1 ;  /* 0x000000010606781a */ /* 0x000fc60000000200 */
[----:B------:R-:W-:-:S04]  /*00a0*/  IMAD R5, R5, 0x100, R0 ;  /* 0x0000010005057824 */ /* 0x000fc800078e0200 */
[C---:B------:R-:W-:Y:S01]  /*00b0*/  VIADD R11, R5.reuse, 0xfffffffb ;  /* 0xfffffffb050b7836 */ /* 0x040fe20000000000 */
[----:B------:R-:W-:Y:S01]  /*00c0*/  LEA.HI R0, R6, R5, RZ, 0x2 ;  /* 0x0000000506007211 */ /* 0x000fe200078f10ff */
[----:B------:R-:W-:Y:S02]  /*00d0*/  VIADD R13, R5, 0xfffffffc ;  /* 0xfffffffc050d7836 */ /* 0x000fe40000000000 */
[----:B--2---:R-:W-:Y:S01]  /*00e0*/  IMAD.WIDE R10, R11, 0x4, R2 ;  /* 0x000000040b0a7825 */ /* 0x004fe200078e0202 */
[----:B------:R-:W-:Y:S02]  /*00f0*/  SHF.R.S32.HI R7, RZ, 0x2, R0 ;  /* 0x00000002ff077819 */ /* 0x000fe40000011400 */
[----:B------:R-:W-:Y:S01]  /*0100*/  LOP3.LUT R0, R0, 0xfffffffc, RZ, 0xc0, !PT ;  /* 0xfffffffc00007812 */ /* 0x000fe200078ec0ff */
[----:B------:R-:W-:Y:S01]  /*0110*/  IMAD.WIDE R12, R13, 0x4, R2 ;  /* 0x000000040d0c7825 */ /* 0x000fe200078e0202 */
[----:B------:R-:W-:-:S03]  /*0120*/  LEA.HI R4, R7, R7, RZ, 0x2 ;  /* 0x0000000707047211 */ /* 0x000fc600078f10ff */
[C---:B------:R-:W-:Y:S01]  /*0130*/  IMAD.IADD R0, R5.reuse, 0x1, -R0 ;  /* 0x0000000105007824 */ /* 0x040fe200078e0a00 */
[----:B------:R-:W-:Y:S01]  /*0140*/  LOP3.LUT R8, R4, 0xfffffffc, RZ, 0xc0, !PT ;  /* 0xfffffffc04087812 */ /* 0x000fe200078ec0ff */
[----:B------:R-:W-:-:S04]  /*0150*/  VIADD R4, R5, 0x1 ;  /* 0x0000000105047836 */ /* 0x000fc80000000000 */
[----:B------:R-:W-:Y:S01]  /*0160*/  IMAD.IADD R7, R7, 0x1, -R8 ;  /* 0x0000000107077824 */ /* 0x000fe200078e0a08 */
[----:B------:R-:W-:-:S04]  /*0170*/  LEA.HI R6, R6, R4, RZ, 0x2 ;  /* 0x0000000406067211 */ /* 0x000fc800078f10ff */
[----:B------:R-:W-:Y:S02]  /*0180*/  ISETP.GT.AND P0, PT, R7, RZ, PT ;  /* 0x000000ff0700720c */ /* 0x000fe40003f04270 */
[----:B------:R-:W-:Y:S02]  /*0190*/  LOP3.LUT R9, R6, 0xfffffffc, RZ, 0xc0, !PT ;  /* 0xfffffffc06097812 */ /* 0x000fe400078ec0ff */
[C---:B------:R-:W-:Y:S02]  /*01a0*/  ISETP.GT.AND P2, PT, R0.reuse, RZ, P0 ;  /* 0x000000ff0000720c */ /* 0x040fe40000744270 */
[----:B------:R-:W-:Y:S01]  /*01b0*/  ISETP.GT.AND P1, PT, R0, -0x1, P0 ;  /* 0xffffffff0000780c */ /* 0x000fe20000724270 */
[----:B------:R-:W-:Y:S01]  /*01c0*/  IMAD.IADD R4, R4, 0x1, -R9 ;  /* 0x0000000104047824 */ /* 0x000fe200078e0a09 */
[----:B------:R-:W-:Y:S02]  /*01d0*/  ISETP.LT.AND P2, PT, R5, 0x100, P2 ;  /* 0x000001000500780c */ /* 0x000fe40001741270 */
[----:B------:R-:W-:-:S02]  /*01e0*/  CS2R R8, SRZ ;  /* 0x0000000000087805 */ /* 0x000fc4000001ff00 */
[----:B------:R-:W-:Y:S02]  /*01f0*/  ISETP.LT.AND P1, PT, R5, 0x100, P1 ;  /* 0x000001000500780c */ /* 0x000fe40000f21270 */
[----:B------:R-:W-:-:S04]  /*0200*/  ISETP.GT.AND P3, PT, R4, RZ, P0 ;  /* 0x000000ff0400720c */ /* 0x000fc80000764270 */
[C---:B------:R-:W-:Y:S02]  /*0210*/  ISETP.LT.AND P3, PT, R5.reuse, 0x100, P3 ;  /* 0x000001000500780c */ /* 0x040fe40001f61270 */
[----:B------:R-:W-:Y:S01]  /*0220*/  ISETP.LT.U32.AND P4, PT, R0, 0x4, P0 ;  /* 0x000000040000780c */ /* 0x000fe20000781070 */
[----:B------:R1:W2:Y:S04]  /*0230*/  @P2 LDG.E R16, desc[UR4][R10.64] ;  /* 0x000000040a102981 */ /* 0x0002a8000c1e1900 */
[----:B------:R-:W3:Y:S01]  /*0240*/  @P1 LDG.E.64 R8, desc[UR4][R12.64] ;  /* 0x000000040c081981 */ /* 0x000ee2000c1e1b00 */
[C---:B------:R-:W-:Y:S01]  /*0250*/  ISETP.LT.AND P4, PT, R5.reuse, 0x100, P4 ;  /* 0x000001000500780c */ /* 0x040fe20002781270 */
[----:B------:R-:W-:-:S04]  /*0260*/  VIADD R15, R5, 0xfffffffd ;  /* 0xfffffffd050f7836 */ /* 0x000fc80000000000 */
[----:B------:R4:W5:Y:S01]  /*0270*/  @P3 LDG.E R17, desc[UR4][R12.64] ;  /* 0x000000040c113981 */ /* 0x000962000c1e1900 */
[----:B------:R-:W-:Y:S02]  /*0280*/  IMAD.MOV.U32 R18, RZ, RZ, RZ ;  /* 0x000000ffff127224 */ /* 0x000fe400078e00ff */
[----:B------:R-:W-:-:S05]  /*0290*/  IMAD.WIDE R14, R15, 0x4, R2 ;  /* 0x000000040f0e7825 */ /* 0x000fca00078e0202 */
[----:B------:R4:W5:Y:S01]  /*02a0*/  @P4 LDG.E R18, desc[UR4][R14.64] ;  /* 0x000000040e124981 */ /* 0x000962000c1e1900 */
[----:B------:R-:W-:Y:S02]  /*02b0*/  VIADD R6, R4, 0x1 ;  /* 0x0000000104067836 */ /* 0x000fe40000000000 */
[----:B-1----:R-:W-:-:S03]  /*02c0*/  VIADD R11, R5, 0xfffffffe ;  /* 0xfffffffe050b7836 */ /* 0x002fc60000000000 */
[----:B------:R-:W-:-:S04]  /*02d0*/  ISETP.LT.U32.AND P0, PT, R6, 0x4, P0 ;  /* 0x000000040600780c */ /* 0x000fc80000701070 */
[C---:B------:R-:W-:Y:S01]  /*02e0*/  ISETP.LT.AND P0, PT, R5.reuse, 0x100, P0 ;  /* 0x000001000500780c */ /* 0x040fe20000701270 */
[----:B----4-:R-:W-:-:S04]  /*02f0*/  VIADD R13, R5, 0xffffffff ;  /* 0xffffffff050d7836 */ /* 0x010fc80000000000 */
[----:B------:R-:W-:-:S04]  /*0300*/  IMAD.WIDE R12, R13, 0x4, R2 ;  /* 0x000000040d0c7825 */ /* 0x000fc800078e0202 */
[--C-:B0-----:R-:W-:Y:S01]  /*0310*/  IMAD.WIDE R14, R5, 0x4, R2.reuse ;  /* 0x00000004050e7825 */ /* 0x101fe200078e0202 */
[----:B--2---:R-:W-:Y:S02]  /*0320*/  SEL R19, R16, 0xff800000, P2 ;  /* 0xff80000010137807 */ /* 0x004fe40001000000 */
[----:B---3--:R-:W-:Y:S02]  /*0330*/  SEL R16, R8, 0xff800000, P1 ;  /* 0xff80000008107807 */ /* 0x008fe40000800000 */
[----:B------:R-:W-:Y:S01]  /*0340*/  SEL R10, R9, 0xff800000, P1 ;  /* 0xff800000090a7807 */ /* 0x000fe20000800000 */
[----:B------:R-:W-:Y:S01]  /*0350*/  IMAD.WIDE R8, R11, 0x4, R2 ;  /* 0x000000040b087825 */ /* 0x000fe200078e0202 */
[C---:B------:R-:W-:Y:S02]  /*0360*/  FSETP.GT.AND P2, PT, R16.reuse, R19, PT ;  /* 0x000000131000720b */ /* 0x040fe40003f44000 */
[----:B-----5:R-:W-:Y:S01]  /*0370*/  SEL R21, R17, 0xff800000, P3 ;  /* 0xff80000011157807 */ /* 0x020fe20001800000 */
[----:B------:R-:W-:Y:S01]  /*0380*/  IMAD.MOV.U32 R17, RZ, RZ, RZ ;  /* 0x000000ffff117224 */ /* 0x000fe200078e00ff */
[----:B------:R-:W-:-:S02]  /*0390*/  FSETP.NAN.AND P5, PT, R16, R16, PT ;  /* 0x000000101000720b */ /* 0x000fc40003fa8000 */
[----:B------:R-:W-:Y:S02]  /*03a0*/  FSETP.GT.AND P3, PT, R10, R21, PT ;  /* 0x000000150a00720b */ /* 0x000fe40003f64000 */
[----:B------:R-:W-:Y:S01]  /*03b0*/  ISETP.GT.AND P1, PT, R7, -0x1, PT ;  /* 0xffffffff0700780c */ /* 0x000fe20003f24270 */
[----:B------:R0:W2:Y:S01]  /*03c0*/  @P0 LDG.E R17, desc[UR4][R8.64] ;  /* 0x0000000408110981 */ /* 0x0000a2000c1e1900 */
[----:B------:R-:W-:Y:S02]  /*03d0*/  SEL R11, R18, 0xff800000, P4 ;  /* 0xff800000120b7807 */ /* 0x000fe40002000000 */
[----:B------:R-:W-:Y:S02]  /*03e0*/  FSETP.NAN.AND P4, PT, R10, R10, PT ;  /* 0x0000000a0a00720b */ /* 0x000fe40003f88000 */
[----:B------:R-:W-:Y:S02]  /*03f0*/  @!P2 FSEL R16, R16, R19, P5 ;  /* 0x000000131010a208 */ /* 0x000fe40002800000 */
[----:B------:R-:W-:-:S02]  /*0400*/  CS2R R18, SRZ ;  /* 0x0000000000127805 */ /* 0x000fc4000001ff00 */
[----:B------:R-:W-:Y:S02]  /*0410*/  ISETP.GT.AND P2, PT, R0, RZ, P1 ;  /* 0x000000ff0000720c */ /* 0x000fe40000f44270 */
[----:B------:R-:W-:Y:S02]  /*0420*/  FSETP.NAN.AND P5, PT, R11, R11, PT ;  /* 0x0000000b0b00720b */ /* 0x000fe40003fa8000 */
[----:B------:R-:W-:Y:S02]  /*0430*/  ISETP.LT.AND P2, PT, R5, 0x100, P2 ;  /* 0x000001000500780c */ /* 0x000fe40001741270 */
[----:B------:R-:W-:Y:S02]  /*0440*/  @!P3 FSEL R10, R10, R21, P4 ;  /* 0x000000150a0ab208 */ /* 0x000fe40002000000 */
[----:B------:R-:W-:Y:S02]  /*0450*/  ISETP.GT.AND P3, PT, R4, RZ, P1 ;  /* 0x000000ff0400720c */ /* 0x000fe40000f64270 */
[----:B------:R-:W-:-:S02]  /*0460*/  FSETP.GEU.AND P6, PT, R16, R11, PT ;  /* 0x0000000b1000720b */ /* 0x000fc40003fce000 */
[C---:B------:R-:W-:Y:S02]  /*0470*/  ISETP.LT.AND P3, PT, R5.reuse, 0x100, P3 ;  /* 0x000001000500780c */ /* 0x040fe40001f61270 */
[----:B------:R-:W-:Y:S02]  /*0480*/  ISETP.GE.AND P4, PT, R5, 0x100, PT ;  /* 0x000001000500780c */ /* 0x000fe40003f86270 */
[----:B0-----:R-:W-:Y:S01]  /*0490*/  LOP3.LUT R8, R7, R0, RZ, 0xfc, !PT ;  /* 0x0000000007087212 */ /* 0x001fe200078efcff */
[----:B------:R0:W3:Y:S01]  /*04a0*/  @P2 LDG.E R18, desc[UR4][R12.64] ;  /* 0x000000040c122981 */ /* 0x0000e2000c1e1900 */
[----:B------:R-:W-:Y:S01]  /*04b0*/  @!P5 FSEL R11, R11, R16, !P6 ;  /* 0x000000100b0bd208 */ /* 0x000fe20007000000 */
[----:B------:R-:W-:Y:S01]  /*04c0*/  IMAD.MOV.U32 R16, RZ, RZ, RZ ;  /* 0x000000ffff107224 */ /* 0x000fe200078e00ff */
[----:B------:R-:W-:Y:S02]  /*04d0*/  ISETP.GT.AND P6, PT, R8, -0x1, !P4 ;  /* 0xffffffff0800780c */ /* 0x000fe400067c4270 */
[----:B------:R-:W-:-:S03]  /*04e0*/  CS2R R8, SRZ ;  /* 0x0000000000087805 */ /* 0x000fc6000001ff00 */
[----:B------:R-:W4:Y:S01]  /*04f0*/  @P3 LDG.E R16, desc[UR4][R14.64] ;  /* 0x000000040e103981 */ /* 0x000f22000c1e1900 */
[----:B------:R-:W-:-:S07]  /*0500*/  ISETP.LT.U32.AND P5, PT, R0, 0x4, P1 ;  /* 0x000000040000780c */ /* 0x000fce0000fa1070 */
[----:B------:R-:W5:Y:S01]  /*0510*/  @P6 LDG.E.64 R8, desc[UR4][R14.64] ;  /* 0x000000040e086981 */ /* 0x000f62000c1e1b00 */
[----:B------:R-:W-:-:S13]  /*0520*/  ISETP.LT.AND P5, PT, R5, 0x100, P5 ;  /* 0x000001000500780c */ /* 0x000fda0002fa1270 */
[----:B------:R1:W5:Y:S01]  /*0530*/  @P5 LDG.E R19, desc[UR4][R14.64+0x4] ;  /* 0x000004040e135981 */ /* 0x000362000c1e1900 */
[----:B0-----:R-:W-:Y:S02]  /*0540*/  VIADD R13, R7, 0x1 ;  /* 0x00000001070d7836 */ /* 0x001fe40000000000 */
[----:B-1----:R-:W-:-:S04]  /*0550*/  VIADD R15, R5, 0x3 ;  /* 0x00000003050f7836 */ /* 0x002fc80000000000 */
[----:B------:R-:W-:Y:S01]  /*0560*/  IMAD.WIDE R14, R15, 0x4, R2 ;  /* 0x000000040f0e7825 */ /* 0x000fe200078e0202 */
[----:B--2---:R-:W-:-:S04]  /*0570*/  SEL R17, R17, 0xff800000, P0 ;  /* 0xff80000011117807 */ /* 0x004fc80000000000 */
[----:B------:R-:W-:Y:S02]  /*0580*/  FSETP.NAN.AND P0, PT, R17, R17, PT ;  /* 0x000000111100720b */ /* 0x000fe40003f08000 */
[----:B---3--:R-:W-:-:S04]  /*0590*/  SEL R18, R18, 0xff800000, P2 ;  /* 0xff80000012127807 */ /* 0x008fc80001000000 */
[----:B------:R-:W-:Y:S02]  /*05a0*/  FSETP.NAN.AND P2, PT, R18, R18, PT ;  /* 0x000000121200720b */ /* 0x000fe40003f48000 */
[----:B----4-:R-:W-:Y:S02]  /*05b0*/  SEL R16, R16, 0xff800000, P3 ;  /* 0xff80000010107807 */ /* 0x010fe40001800000 */
[----:B------:R-:W-:-:S04]  /*05c0*/  FSETP.GEU.AND P3, PT, R10, R17, PT ;  /* 0x000000110a00720b */ /* 0x000fc80003f6e000 */
[----:B------:R-:W-:Y:S02]  /*05d0*/  @!P0 FSEL R17, R17, R10, !P3 ;  /* 0x0000000a11118208 */ /* 0x000fe40005800000 */
[----:B------:R-:W-:Y:S02]  /*05e0*/  FSETP.NAN.AND P0, PT, R16, R16, PT ;  /* 0x000000101000720b */ /* 0x000fe40003f08000 */
[----:B------:R-:W-:Y:S02]  /*05f0*/  FSETP.GEU.AND P3, PT, R11, R18, PT ;  /* 0x000000120b00720b */ /* 0x000fe40003f6e000 */
[----:B-----5:R-:W-:Y:S02]  /*0600*/  SEL R8, R8, 0xff800000, P6 ;  /* 0xff80000008087807 */ /* 0x020fe40003000000 */
[----:B------:R-:W-:Y:S02]  /*0610*/  @!P2 FSEL R18, R18, R11, !P3 ;  /* 0x0000000b1212a208 */ /* 0x000fe40005800000 */
[----:B------:R-:W-:-:S02]  /*0620*/  FSETP.NAN.AND P3, PT, R8, R8, PT ;  /* 0x000000080800720b */ /* 0x000fc40003f68000 */
[----:B------:R-:W-:Y:S02]  /*0630*/  FSETP.GEU.AND P2, PT, R17, R16, PT ;  /* 0x000000101100720b */ /* 0x000fe40003f4e000 */
[----:B------:R-:W-:Y:S02]  /*0640*/  SEL R9, R9, 0xff800000, P6 ;  /* 0xff80000009097807 */ /* 0x000fe40003000000 */
[----:B------:R-:W-:Y:S02]  /*0650*/  @!P0 FSEL R16, R16, R17, !P2 ;  /* 0x0000001110108208 */ /* 0x000fe40005000000 */
[----:B------:R-:W-:Y:S02]  /*0660*/  FSETP.GEU.AND P0, PT, R18, R8, PT ;  /* 0x000000081200720b */ /* 0x000fe40003f0e000 */
[----:B------:R-:W-:-:S03]  /*0670*/  FSETP.NAN.AND P2, PT, R9, R9, PT ;  /* 0x000000090900720b */ /* 0x000fc60003f48000 */
[----:B------:R-:W-:Y:S02]  /*0680*/  @!P3 FSEL R8, R8, R18, !P0 ;  /* 0x000000120808b208 */ /* 0x000fe40004000000 */
[----:B------:R-:W-:Y:S02]  /*0690*/  ISETP.LT.U32.AND P0, PT, R6, 0x4, P1 ;  /* 0x000000040600780c */ /* 0x000fe40000f01070 */
[----:B------:R-:W-:Y:S02]  /*06a0*/  SEL R7, R19, 0xff800000, P5 ;  /* 0xff80000013077807 */ /* 0x000fe40002800000 */
[----:B------:R-:W-:Y:S02]  /*06b0*/  ISETP.LT.AND P0, PT, R5, 0x100, P0 ;  /* 0x000001000500780c */ /* 0x000fe40000701270 */
[----:B------:R-:W-:Y:S01]  /*06c0*/  ISETP.GE.U32.AND P3, PT, R13, 0x4, PT ;  /* 0x000000040d00780c */ /* 0x000fe20003f66070 */
[----:B------:R-:W-:Y:S01]  /*06d0*/  VIADD R11, R5, 0x2 ;  /* 0x00000002050b7836 */ /* 0x000fe20000000000 */
[----:B------:R-:W-:-:S02]  /*06e0*/  FSETP.GEU.AND P6, PT, R16, R9, PT ;  /* 0x000000091000720b */ /* 0x000fc40003fce000 */
[-C--:B------:R-:W-:Y:S02]  /*06f0*/  FSETP.NAN.AND P5, PT, R7, R7.reuse, PT ;  /* 0x000000070700720b */ /* 0x080fe40003fa8000 */
[----:B------:R-:W-:Y:S01]  /*0700*/  ISETP.GT.AND P1, PT, R4, RZ, !P3 ;  /* 0x000000ff0400720c */ /* 0x000fe20005f24270 */
[----:B------:R-:W-:Y:S01]  /*0710*/  IMAD.MOV.U32 R4, RZ, RZ, RZ ;  /* 0x000000ffff047224 */ /* 0x000fe200078e00ff */
[----:B------:R-:W-:Y:S01]  /*0720*/  @!P2 FSEL R9, R9, R16, !P6 ;  /* 0x000000100909a208 */ /* 0x000fe20007000000 */
[----:B------:R-:W-:Y:S01]  /*0730*/  IMAD.WIDE R10, R11, 0x4, R2 ;  /* 0x000000040b0a7825 */ /* 0x000fe200078e0202 */
[----:B------:R-:W-:Y:S02]  /*0740*/  ISETP.GT.AND P2, PT, R0, RZ, !P3 ;  /* 0x000000ff0000720c */ /* 0x000fe40005f44270 */
[----:B------:R-:W-:Y:S02]  /*0750*/  LOP3.LUT R6, R13, R6, RZ, 0xfc, !PT ;  /* 0x000000060d067212 */ /* 0x000fe400078efcff */
[----:B------:R-:W-:Y:S01]  /*0760*/  ISETP.LT.AND P2, PT, R5, 0x100, P2 ;  /* 0x000001000500780c */ /* 0x000fe20001741270 */
[----:B------:R0:W2:Y:S01]  /*0770*/  @P0 LDG.E R4, desc[UR4][R10.64] ;  /* 0x000000040a040981 */ /* 0x0000a2000c1e1900 */
[----:B------:R-:W-:-:S02]  /*0780*/  FSETP.GEU.AND P6, PT, R8, R7, PT ;  /* 0x000000070800720b */ /* 0x000fc40003fce000 */
[----:B------:R-:W-:Y:S02]  /*0790*/  LOP3.LUT R13, R13, R0, RZ, 0xfc, !PT ;  /* 0x000000000d0d7212 */ /* 0x000fe400078efcff */
[----:B------:R-:W-:Y:S02]  /*07a0*/  ISETP.LT.AND P1, PT, R5, 0x100, P1 ;  /* 0x000001000500780c */ /* 0x000fe40000f21270 */
[----:B------:R-:W-:Y:S02]  /*07b0*/  @!P5 FSEL R7, R7, R8, !P6 ;  /* 0x000000080707d208 */ /* 0x000fe40007000000 */
[----:B------:R-:W-:Y:S01]  /*07c0*/  ISETP.LT.U32.AND P5, PT, R13, 0x4, !P4 ;  /* 0x000000040d00780c */ /* 0x000fe200067a1070 */
[C---:B------:R-:W-:Y:S01]  /*07d0*/  VIADD R13, R5.reuse, 0x4 ;  /* 0x00000004050d7836 */ /* 0x040fe20000000000 */
[----:B------:R-:W-:Y:S01]  /*07e0*/  ISETP.GT.AND P3, PT, R0, -0x1, !P3 ;  /* 0xffffffff0000780c */ /* 0x000fe20005f64270 */
[----:B------:R-:W-:Y:S01]  /*07f0*/  IMAD.MOV.U32 R0, RZ, RZ, RZ ;  /* 0x000000ffff007224 */ /* 0x000fe200078e00ff */
[----:B------:R-:W-:Y:S01]  /*0800*/  ISETP.LT.U32.AND P6, PT, R6, 0x4, !P4 ;  /* 0x000000040600780c */ /* 0x000fe200067c1070 */
[----:B------:R-:W-:Y:S01]  /*0810*/  IMAD.MOV.U32 R6, RZ, RZ, RZ ;  /* 0x000000ffff067224 */ /* 0x000fe200078e00ff */
[----:B------:R-:W-:Y:S01]  /*0820*/  ISETP.LT.AND P3, PT, R5, 0x100, P3 ;  /* 0x000001000500780c */ /* 0x000fe20001f61270 */
[----:B------:R-:W-:-:S02]  /*0830*/  IMAD.WIDE R12, R13, 0x4, R2 ;  /* 0x000000040d0c7825 */ /* 0x000fc400078e0202 */
[----:B------:R1:W3:Y:S01]  /*0840*/  @P2 LDG.E R0, desc[UR4][R14.64] ;  /* 0x000000040e002981 */ /* 0x0002e2000c1e1900 */
[----:B0-----:R-:W-:Y:S01]  /*0850*/  CS2R R10, SRZ ;  /* 0x00000000000a7805 */ /* 0x001fe2000001ff00 */
[C---:B------:R-:W-:Y:S02]  /*0860*/  VIADD R17, R5.reuse, 0x5 ;  /* 0x0000000505117836 */ /* 0x040fe40000000000 */
[----:B------:R-:W4:Y:S01]  /*0870*/  @P1 LDG.E R6, desc[UR4][R12.64] ;  /* 0x000000040c061981 */ /* 0x000f22000c1e1900 */
[----:B------:R-:W-:Y:S02]  /*0880*/  VIADD R19, R5, 0x6 ;  /* 0x0000000605137836 */ /* 0x000fe40000000000 */
[----:B------:R-:W-:-:S03]  /*0890*/  IMAD.WIDE R16, R17, 0x4, R2 ;  /* 0x0000000411107825 */ /* 0x000fc600078e0202 */
[----:B------:R-:W5:Y:S01]  /*08a0*/  @P3 LDG.E.64 R10, desc[UR4][R12.64] ;  /* 0x000000040c0a3981 */ /* 0x000f62000c1e1b00 */
[----:B------:R-:W-:Y:S02]  /*08b0*/  IMAD.MOV.U32 R8, RZ, RZ, RZ ;  /* 0x000000ffff087224 */ /* 0x000fe400078e00ff */
[----:B-1----:R-:W-:Y:S02]  /*08c0*/  IMAD.MOV.U32 R14, RZ, RZ, RZ ;  /* 0x000000ffff0e7224 */ /* 0x002fe400078e00ff */
[----:B------:R-:W-:Y:S02]  /*08d0*/  IMAD.WIDE R2, R19, 0x4, R2 ;  /* 0x0000000413027825 */ /* 0x000fe400078e0202 */
[----:B------:R-:W5:Y:S04]  /*08e0*/  @P5 LDG.E R8, desc[UR4][R16.64] ;  /* 0x0000000410085981 */ /* 0x000f68000c1e1900 */
[----:B------:R0:W5:Y:S02]  /*08f0*/  @P6 LDG.E R14, desc[UR4][R2.64] ;  /* 0x00000004020e6981 */ /* 0x000164000c1e1900 */
[----:B0-----:R-:W0:Y:S02]  /*0900*/  LDC.64 R2, c[0x0][0x218] ;  /* 0x00008600ff027b82 */ /* 0x001e240000000a00 */
[----:B0-----:R-:W-:Y:S01]  /*0910*/  IMAD.WIDE R2, R5, 0x4, R2 ;  /* 0x0000000405027825 */ /* 0x001fe200078e0202 */
[----:B--2---:R-:W-:-:S04]  /*0920*/  SEL R4, R4, 0xff800000, P0 ;  /* 0xff80000004047807 */ /* 0x004fc80000000000 */
[-C--:B------:R-:W-:Y:S02]  /*0930*/  FSETP.NAN.AND P0, PT, R4, R4.reuse, PT ;  /* 0x000000040400720b */ /* 0x080fe40003f08000 */
[----:B---3--:R-:W-:Y:S02]  /*0940*/  SEL R0, R0, 0xff800000, P2 ;  /* 0xff80000000007807 */ /* 0x008fe40001000000 */
[----:B------:R-:W-:Y:S02]  /*0950*/  FSETP.GEU.AND P2, PT, R9, R4, PT ;  /* 0x000000040900720b */ /* 0x000fe40003f4e000 */
[----:B----4-:R-:W-:-:S07]  /*0960*/  SEL R15, R6, 0xff800000, P1 ;  /* 0xff800000060f7807 */ /* 0x010fce0000800000 */
[----:B------:R-:W-:Y:S02]  /*0970*/  @!P0 FSEL R4, R4, R9, !P2 ;  /* 0x0000000904048208 */ /* 0x000fe40005000000 */
[----:B------:R-:W-:Y:S02]  /*0980*/  FSETP.NAN.AND P0, PT, R0, R0, PT ;  /* 0x000000000000720b */ /* 0x000fe40003f08000 */
[----:B------:R-:W-:Y:S02]  /*0990*/  FSETP.NAN.AND P1, PT, R15, R15, PT ;  /* 0x0000000f0f00720b */ /* 0x000fe40003f28000 */
[----:B-----5:R-:W-:Y:S02]  /*09a0*/  SEL R9, R10, 0xff800000, P3 ;  /* 0xff8000000a097807 */ /* 0x020fe40001800000 */
[----:B------:R-:W-:Y:S02]  /*09b0*/  SEL R6, R11, 0xff800000, P3 ;  /* 0xff8000000b067807 */ /* 0x000fe40001800000 */
[----:B------:R-:W-:-:S02]  /*09c0*/  FSETP.NAN.AND P2, PT, R9, R9, PT ;  /* 0x000000090900720b */ /* 0x000fc40003f48000 */
[----:B------:R-:W-:Y:S02]  /*09d0*/  SEL R10, R8, 0xff800000, P5 ;  /* 0xff800000080a7807 */ /* 0x000fe40002800000 */
[----:B------:R-:W-:Y:S02]  /*09e0*/  FSETP.NAN.AND P3, PT, R6, R6, PT ;  /* 0x000000060600720b */ /* 0x000fe40003f68000 */
[----:B------:R-:W-:Y:S02]  /*09f0*/  SEL R11, R14, 0xff800000, P6 ;  /* 0xff8000000e0b7807 */ /* 0x000fe40003000000 */
[----:B------:R-:W-:Y:S02]  /*0a00*/  FSETP.GEU.AND P5, PT, R7, R0, PT ;  /* 0x000000000700720b */ /* 0x000fe40003fae000 */
[----:B------:R-:W-:Y:S02]  /*0a10*/  FSETP.GEU.AND P6, PT, R4, R15, PT ;  /* 0x0000000f0400720b */ /* 0x000fe40003fce000 */
[----:B------:R-:W-:-:S02]  /*0a20*/  @!P0 FSEL R0, R0, R7, !P5 ;  /* 0x0000000700008208 */ /* 0x000fc40006800000 */
[----:B------:R-:W-:Y:S02]  /*0a30*/  @!P1 FSEL R15, R15, R4, !P6 ;  /* 0x000000040f0f9208 */ /* 0x000fe40007000000 */
[----:B------:R-:W-:Y:S02]  /*0a40*/  FSETP.NAN.AND P0, PT, R10, R10, PT ;  /* 0x0000000a0a00720b */ /* 0x000fe40003f08000 */
[----:B------:R-:W-:Y:S02]  /*0a50*/  FSETP.NAN.AND P1, PT, R11, R11, PT ;  /* 0x0000000b0b00720b */ /* 0x000fe40003f28000 */
[----:B------:R-:W-:Y:S02]  /*0a60*/  FSETP.GEU.AND P5, PT, R0, R9, PT ;  /* 0x000000090000720b */ /* 0x000fe40003fae000 */
[----:B------:R-:W-:Y:S02]  /*0a70*/  FSETP.GEU.AND P6, PT, R15, R6, PT ;  /* 0x000000060f00720b */ /* 0x000fe40003fce000 */
[----:B------:R-:W-:-:S02]  /*0a80*/  @!P2 FSEL R9, R9, R0, !P5 ;  /* 0x000000000909a208 */ /* 0x000fc40006800000 */
[----:B------:R-:W-:Y:S02]  /*0a90*/  @!P3 FSEL R6, R6, R15, !P6 ;  /* 0x0000000f0606b208 */ /* 0x000fe40007000000 */
[----:B------:R-:W-:Y:S02]  /*0aa0*/  FSETP.GEU.AND P2, PT, R9, R10, PT ;  /* 0x0000000a0900720b */ /* 0x000fe40003f4e000 */
[----:B------:R-:W-:Y:S02]  /*0ab0*/  FSETP.GEU.AND P3, PT, R6, R11, PT ;  /* 0x0000000b0600720b */ /* 0x000fe40003f6e000 */
[----:B------:R-:W-:Y:S02]  /*0ac0*/  @!P0 SEL R10, R10, R9, !P2 ;  /* 0x000000090a0a8207 */ /* 0x000fe40005000000 */
[----:B------:R-:W-:Y:S01]  /*0ad0*/  @!P1 SEL R11, R11, R6, !P3 ;  /* 0x000000060b0b9207 */ /* 0x000fe20005800000 */
[----:B------:R-:W-:Y:S08]  /*0ae0*/  @P4 EXIT ;  /* 0x000000000000494d */ /* 0x000ff00003800000 */
[----:B------:R-:W-:Y:S01]  /*0af0*/  STG.E.64 desc[UR4][R2.64], R10 ;  /* 0x0000000a02007986 */ /* 0x000fe2000c101b04 */
[----:B------:R-:W-:Y:S05]  /*0b00*/  EXIT ;  /* 0x000000000000794d */ /* 0x000fea0003800000 */
.L_x_0:
[----:B------:R-:W-:-:S00]  /*0b10*/  BRA `(.L_x_0) ;  /* 0xfffffffc00fc7947 */ /* 0x000fc0000383ffff */
[----:B------:R-:W-:-:S00]  /*0b20*/  NOP ;  /* 0x0000000000007918 */ /* 0x000fc00000000000 */
        /* <DEDUP_REMOVED lines=13> */
.L_x_1:


//--------------------- .nv.constant0.triton_poi_fused_max_pool2d_with_indices_0 --------------------------
	.section	.nv.constant0.triton_poi_fused_max_pool2d_with_indices_0,"a",@progbits
	.sectionflags	@""
	.align	4
.nv.constant0.triton_poi_fused_max_pool2d_with_indices_0:
	.zero		548
